//
// Generated by NVIDIA NVVM Compiler
//
// Compiler Build ID: CL-36424714
// Cuda compilation tools, release 13.0, V13.0.88
// Based on NVVM 20.0.0
//

.version 9.0
.target sm_100
.address_size 64


.entry _Z8kernmainv()
{
	.local .align 8 .b8 	__local_depot0[8];
	.reg .b64 	%SP;
	.reg .b64 	%SPL;
	.reg .pred 	%p<2>;
	.reg .b32 	%r<5>;
	.reg .b64 	%rd<4>;
	.reg .b64 	%fd<145>;

	mov.u64 	%SPL, __local_depot0;
	add.u64 	%rd1, %SPL, 0;
	mov.b64 	%rd3, 4611686018427387904;
	st.local.u64 	[%rd1], %rd3;
	mov.b32 	%r4, 0;
$L__BB0_1:
	ld.local.f64 	%fd1, [%rd1];
	fma.rn.f64 	%fd2, %fd1, 0d4000000000000000, 0d4008000000000000;
	st.local.f64 	[%rd1], %fd2;
	ld.local.f64 	%fd3, [%rd1];
	fma.rn.f64 	%fd4, %fd3, 0d4000000000000000, 0d4008000000000000;
	st.local.f64 	[%rd1], %fd4;
	ld.local.f64 	%fd5, [%rd1];
	fma.rn.f64 	%fd6, %fd5, 0d4000000000000000, 0d4008000000000000;
	st.local.f64 	[%rd1], %fd6;
	ld.local.f64 	%fd7, [%rd1];
	fma.rn.f64 	%fd8, %fd7, 0d4000000000000000, 0d4008000000000000;
	st.local.f64 	[%rd1], %fd8;
	ld.local.f64 	%fd9, [%rd1];
	fma.rn.f64 	%fd10, %fd9, 0d4000000000000000, 0d4008000000000000;
	st.local.f64 	[%rd1], %fd10;
	ld.local.f64 	%fd11, [%rd1];
	fma.rn.f64 	%fd12, %fd11, 0d4000000000000000, 0d4008000000000000;
	st.local.f64 	[%rd1], %fd12;
	ld.local.f64 	%fd13, [%rd1];
	fma.rn.f64 	%fd14, %fd13, 0d4000000000000000, 0d4008000000000000;
	st.local.f64 	[%rd1], %fd14;
	ld.local.f64 	%fd15, [%rd1];
	fma.rn.f64 	%fd16, %fd15, 0d4000000000000000, 0d4008000000000000;
	st.local.f64 	[%rd1], %fd16;
	ld.local.f64 	%fd17, [%rd1];
	fma.rn.f64 	%fd18, %fd17, 0d4000000000000000, 0d4008000000000000;
	st.local.f64 	[%rd1], %fd18;
	ld.local.f64 	%fd19, [%rd1];
	fma.rn.f64 	%fd20, %fd19, 0d4000000000000000, 0d4008000000000000;
	st.local.f64 	[%rd1], %fd20;
	ld.local.f64 	%fd21, [%rd1];
	fma.rn.f64 	%fd22, %fd21, 0d4000000000000000, 0d4008000000000000;
	st.local.f64 	[%rd1], %fd22;
	ld.local.f64 	%fd23, [%rd1];
	fma.rn.f64 	%fd24, %fd23, 0d4000000000000000, 0d4008000000000000;
	st.local.f64 	[%rd1], %fd24;
	ld.local.f64 	%fd25, [%rd1];
	fma.rn.f64 	%fd26, %fd25, 0d4000000000000000, 0d4008000000000000;
	st.local.f64 	[%rd1], %fd26;
	ld.local.f64 	%fd27, [%rd1];
	fma.rn.f64 	%fd28, %fd27, 0d4000000000000000, 0d4008000000000000;
	st.local.f64 	[%rd1], %fd28;
	ld.local.f64 	%fd29, [%rd1];
	fma.rn.f64 	%fd30, %fd29, 0d4000000000000000, 0d4008000000000000;
	st.local.f64 	[%rd1], %fd30;
	ld.local.f64 	%fd31, [%rd1];
	fma.rn.f64 	%fd32, %fd31, 0d4000000000000000, 0d4008000000000000;
	st.local.f64 	[%rd1], %fd32;
	ld.local.f64 	%fd33, [%rd1];
	fma.rn.f64 	%fd34, %fd33, 0d4000000000000000, 0d4008000000000000;
	st.local.f64 	[%rd1], %fd34;
	ld.local.f64 	%fd35, [%rd1];
	fma.rn.f64 	%fd36, %fd35, 0d4000000000000000, 0d4008000000000000;
	st.local.f64 	[%rd1], %fd36;
	ld.local.f64 	%fd37, [%rd1];
	fma.rn.f64 	%fd38, %fd37, 0d4000000000000000, 0d4008000000000000;
	st.local.f64 	[%rd1], %fd38;
	ld.local.f64 	%fd39, [%rd1];
	fma.rn.f64 	%fd40, %fd39, 0d4000000000000000, 0d4008000000000000;
	st.local.f64 	[%rd1], %fd40;
	ld.local.f64 	%fd41, [%rd1];
	fma.rn.f64 	%fd42, %fd41, 0d4000000000000000, 0d4008000000000000;
	st.local.f64 	[%rd1], %fd42;
	ld.local.f64 	%fd43, [%rd1];
	fma.rn.f64 	%fd44, %fd43, 0d4000000000000000, 0d4008000000000000;
	st.local.f64 	[%rd1], %fd44;
	ld.local.f64 	%fd45, [%rd1];
	fma.rn.f64 	%fd46, %fd45, 0d4000000000000000, 0d4008000000000000;
	st.local.f64 	[%rd1], %fd46;
	ld.local.f64 	%fd47, [%rd1];
	fma.rn.f64 	%fd48, %fd47, 0d4000000000000000, 0d4008000000000000;
	st.local.f64 	[%rd1], %fd48;
	ld.local.f64 	%fd49, [%rd1];
	fma.rn.f64 	%fd50, %fd49, 0d4000000000000000, 0d4008000000000000;
	st.local.f64 	[%rd1], %fd50;
	ld.local.f64 	%fd51, [%rd1];
	fma.rn.f64 	%fd52, %fd51, 0d4000000000000000, 0d4008000000000000;
	st.local.f64 	[%rd1], %fd52;
	ld.local.f64 	%fd53, [%rd1];
	fma.rn.f64 	%fd54, %fd53, 0d4000000000000000, 0d4008000000000000;
	st.local.f64 	[%rd1], %fd54;
	ld.local.f64 	%fd55, [%rd1];
	fma.rn.f64 	%fd56, %fd55, 0d4000000000000000, 0d4008000000000000;
	st.local.f64 	[%rd1], %fd56;
	ld.local.f64 	%fd57, [%rd1];
	fma.rn.f64 	%fd58, %fd57, 0d4000000000000000, 0d4008000000000000;
	st.local.f64 	[%rd1], %fd58;
	ld.local.f64 	%fd59, [%rd1];
	fma.rn.f64 	%fd60, %fd59, 0d4000000000000000, 0d4008000000000000;
	st.local.f64 	[%rd1], %fd60;
	ld.local.f64 	%fd61, [%rd1];
	fma.rn.f64 	%fd62, %fd61, 0d4000000000000000, 0d4008000000000000;
	st.local.f64 	[%rd1], %fd62;
	ld.local.f64 	%fd63, [%rd1];
	fma.rn.f64 	%fd64, %fd63, 0d4000000000000000, 0d4008000000000000;
	st.local.f64 	[%rd1], %fd64;
	ld.local.f64 	%fd65, [%rd1];
	fma.rn.f64 	%fd66, %fd65, 0d4000000000000000, 0d4008000000000000;
	st.local.f64 	[%rd1], %fd66;
	ld.local.f64 	%fd67, [%rd1];
	fma.rn.f64 	%fd68, %fd67, 0d4000000000000000, 0d4008000000000000;
	st.local.f64 	[%rd1], %fd68;
	ld.local.f64 	%fd69, [%rd1];
	fma.rn.f64 	%fd70, %fd69, 0d4000000000000000, 0d4008000000000000;
	st.local.f64 	[%rd1], %fd70;
	ld.local.f64 	%fd71, [%rd1];
	fma.rn.f64 	%fd72, %fd71, 0d4000000000000000, 0d4008000000000000;
	st.local.f64 	[%rd1], %fd72;
	ld.local.f64 	%fd73, [%rd1];
	fma.rn.f64 	%fd74, %fd73, 0d4000000000000000, 0d4008000000000000;
	st.local.f64 	[%rd1], %fd74;
	ld.local.f64 	%fd75, [%rd1];
	fma.rn.f64 	%fd76, %fd75, 0d4000000000000000, 0d4008000000000000;
	st.local.f64 	[%rd1], %fd76;
	ld.local.f64 	%fd77, [%rd1];
	fma.rn.f64 	%fd78, %fd77, 0d4000000000000000, 0d4008000000000000;
	st.local.f64 	[%rd1], %fd78;
	ld.local.f64 	%fd79, [%rd1];
	fma.rn.f64 	%fd80, %fd79, 0d4000000000000000, 0d4008000000000000;
	st.local.f64 	[%rd1], %fd80;
	ld.local.f64 	%fd81, [%rd1];
	fma.rn.f64 	%fd82, %fd81, 0d4000000000000000, 0d4008000000000000;
	st.local.f64 	[%rd1], %fd82;
	ld.local.f64 	%fd83, [%rd1];
	fma.rn.f64 	%fd84, %fd83, 0d4000000000000000, 0d4008000000000000;
	st.local.f64 	[%rd1], %fd84;
	ld.local.f64 	%fd85, [%rd1];
	fma.rn.f64 	%fd86, %fd85, 0d4000000000000000, 0d4008000000000000;
	st.local.f64 	[%rd1], %fd86;
	ld.local.f64 	%fd87, [%rd1];
	fma.rn.f64 	%fd88, %fd87, 0d4000000000000000, 0d4008000000000000;
	st.local.f64 	[%rd1], %fd88;
	ld.local.f64 	%fd89, [%rd1];
	fma.rn.f64 	%fd90, %fd89, 0d4000000000000000, 0d4008000000000000;
	st.local.f64 	[%rd1], %fd90;
	ld.local.f64 	%fd91, [%rd1];
	fma.rn.f64 	%fd92, %fd91, 0d4000000000000000, 0d4008000000000000;
	st.local.f64 	[%rd1], %fd92;
	ld.local.f64 	%fd93, [%rd1];
	fma.rn.f64 	%fd94, %fd93, 0d4000000000000000, 0d4008000000000000;
	st.local.f64 	[%rd1], %fd94;
	ld.local.f64 	%fd95, [%rd1];
	fma.rn.f64 	%fd96, %fd95, 0d4000000000000000, 0d4008000000000000;
	st.local.f64 	[%rd1], %fd96;
	ld.local.f64 	%fd97, [%rd1];
	fma.rn.f64 	%fd98, %fd97, 0d4000000000000000, 0d4008000000000000;
	st.local.f64 	[%rd1], %fd98;
	ld.local.f64 	%fd99, [%rd1];
	fma.rn.f64 	%fd100, %fd99, 0d4000000000000000, 0d4008000000000000;
	st.local.f64 	[%rd1], %fd100;
	ld.local.f64 	%fd101, [%rd1];
	fma.rn.f64 	%fd102, %fd101, 0d4000000000000000, 0d4008000000000000;
	st.local.f64 	[%rd1], %fd102;
	ld.local.f64 	%fd103, [%rd1];
	fma.rn.f64 	%fd104, %fd103, 0d4000000000000000, 0d4008000000000000;
	st.local.f64 	[%rd1], %fd104;
	ld.local.f64 	%fd105, [%rd1];
	fma.rn.f64 	%fd106, %fd105, 0d4000000000000000, 0d4008000000000000;
	st.local.f64 	[%rd1], %fd106;
	ld.local.f64 	%fd107, [%rd1];
	fma.rn.f64 	%fd108, %fd107, 0d4000000000000000, 0d4008000000000000;
	st.local.f64 	[%rd1], %fd108;
	ld.local.f64 	%fd109, [%rd1];
	fma.rn.f64 	%fd110, %fd109, 0d4000000000000000, 0d4008000000000000;
	st.local.f64 	[%rd1], %fd110;
	ld.local.f64 	%fd111, [%rd1];
	fma.rn.f64 	%fd112, %fd111, 0d4000000000000000, 0d4008000000000000;
	st.local.f64 	[%rd1], %fd112;
	ld.local.f64 	%fd113, [%rd1];
	fma.rn.f64 	%fd114, %fd113, 0d4000000000000000, 0d4008000000000000;
	st.local.f64 	[%rd1], %fd114;
	ld.local.f64 	%fd115, [%rd1];
	fma.rn.f64 	%fd116, %fd115, 0d4000000000000000, 0d4008000000000000;
	st.local.f64 	[%rd1], %fd116;
	ld.local.f64 	%fd117, [%rd1];
	fma.rn.f64 	%fd118, %fd117, 0d4000000000000000, 0d4008000000000000;
	st.local.f64 	[%rd1], %fd118;
	ld.local.f64 	%fd119, [%rd1];
	fma.rn.f64 	%fd120, %fd119, 0d4000000000000000, 0d4008000000000000;
	st.local.f64 	[%rd1], %fd120;
	ld.local.f64 	%fd121, [%rd1];
	fma.rn.f64 	%fd122, %fd121, 0d4000000000000000, 0d4008000000000000;
	st.local.f64 	[%rd1], %fd122;
	ld.local.f64 	%fd123, [%rd1];
	fma.rn.f64 	%fd124, %fd123, 0d4000000000000000, 0d4008000000000000;
	st.local.f64 	[%rd1], %fd124;
	ld.local.f64 	%fd125, [%rd1];
	fma.rn.f64 	%fd126, %fd125, 0d4000000000000000, 0d4008000000000000;
	st.local.f64 	[%rd1], %fd126;
	ld.local.f64 	%fd127, [%rd1];
	fma.rn.f64 	%fd128, %fd127, 0d4000000000000000, 0d4008000000000000;
	st.local.f64 	[%rd1], %fd128;
	ld.local.f64 	%fd129, [%rd1];
	fma.rn.f64 	%fd130, %fd129, 0d4000000000000000, 0d4008000000000000;
	st.local.f64 	[%rd1], %fd130;
	ld.local.f64 	%fd131, [%rd1];
	fma.rn.f64 	%fd132, %fd131, 0d4000000000000000, 0d4008000000000000;
	st.local.f64 	[%rd1], %fd132;
	ld.local.f64 	%fd133, [%rd1];
	fma.rn.f64 	%fd134, %fd133, 0d4000000000000000, 0d4008000000000000;
	st.local.f64 	[%rd1], %fd134;
	ld.local.f64 	%fd135, [%rd1];
	fma.rn.f64 	%fd136, %fd135, 0d4000000000000000, 0d4008000000000000;
	st.local.f64 	[%rd1], %fd136;
	ld.local.f64 	%fd137, [%rd1];
	fma.rn.f64 	%fd138, %fd137, 0d4000000000000000, 0d4008000000000000;
	st.local.f64 	[%rd1], %fd138;
	ld.local.f64 	%fd139, [%rd1];
	fma.rn.f64 	%fd140, %fd139, 0d4000000000000000, 0d4008000000000000;
	st.local.f64 	[%rd1], %fd140;
	ld.local.f64 	%fd141, [%rd1];
	fma.rn.f64 	%fd142, %fd141, 0d4000000000000000, 0d4008000000000000;
	st.local.f64 	[%rd1], %fd142;
	ld.local.f64 	%fd143, [%rd1];
	fma.rn.f64 	%fd144, %fd143, 0d4000000000000000, 0d4008000000000000;
	st.local.f64 	[%rd1], %fd144;
	add.s32 	%r4, %r4, 8;
	setp.ne.s32 	%p1, %r4, 4096;
	@%p1 bra 	$L__BB0_1;
	ret;

}


// ===== COMPILED SASS (sm_100) =====

	.target	sm_100

	.elftype	@"ET_EXEC"


//--------------------- .note.nv.tkinfo           --------------------------
	.section	.note.nv.tkinfo,"",@"SHT_NOTE"
	.sectionflags	@"SHF_NOTE_NV_TKINFO"
	.tkinfo
        /*0018*/ 	.word	0x00000002
        /*0030*/ 	.string	""
        /*0030*/ 	.string	"ptxas"
        /*0030*/ 	.string	"Cuda compilation tools, release 13.0, V13.0.88"
        /*0030*/ 	.string	"Build cuda_13.0.r13.0/compiler.36424714_0"
        /*0030*/ 	.string	"-arch sm_100 -m 64 "



//--------------------- .note.nv.cuinfo           --------------------------
	.section	.note.nv.cuinfo,"",@"SHT_NOTE"
	.sectionflags	@"SHF_NOTE_NV_CUINFO"
        /*0018*/ 	.short	0x0002
        /*001a*/ 	.short	0x0064
        /*001c*/ 	.short	0x0082
	.zero		2


//--------------------- .nv.info                  --------------------------
	.section	.nv.info,"",@"SHT_CUDA_INFO"
	.align	4


	//----- nvinfo : EIATTR_REGCOUNT
	.align		4
        /*0000*/ 	.byte	0x04, 0x2f
        /*0002*/ 	.short	(.L_1 - .L_0)
	.align		4
.L_0:
        /*0004*/ 	.word	index@(_Z8kernmainv)
        /*0008*/ 	.word	0x00000020


	//----- nvinfo : EIATTR_FRAME_SIZE
	.align		4
.L_1:
        /*000c*/ 	.byte	0x04, 0x11
        /*000e*/ 	.short	(.L_3 - .L_2)
	.align		4
.L_2:
        /*0010*/ 	.word	index@(_Z8kernmainv)
        /*0014*/ 	.word	0x00000008


	//----- nvinfo : EIATTR_MIN_STACK_SIZE
	.align		4
.L_3:
        /*0018*/ 	.byte	0x04, 0x12
        /*001a*/ 	.short	(.L_5 - .L_4)
	.align		4
.L_4:
        /*001c*/ 	.word	index@(_Z8kernmainv)
        /*0020*/ 	.word	0x00000008
.L_5:


//--------------------- .nv.compat                --------------------------
	.section	.nv.compat,"",@"SHT_CUDA_COMPAT_INFO"
	.align	4
        /*0000*/ 	.byte	0x02, 0x09, 0x00, 0x00, 0x02, 0x02, 0x01, 0x00, 0x02, 0x05, 0x05, 0x00, 0x03, 0x07, 0x01, 0x01
        /*0010*/ 	.byte	0x02, 0x03, 0x00, 0x00, 0x02, 0x06, 0x01, 0x00, 0x04, 0x0b, 0x08, 0x00, 0x01, 0x00, 0x00, 0x00
        /*0020*/ 	.byte	0x00, 0x00, 0x00, 0x00


//--------------------- .nv.info._Z8kernmainv     --------------------------
	.section	.nv.info._Z8kernmainv,"",@"SHT_CUDA_INFO"
	.sectionflags	@""
	.align	4


	//----- nvinfo : EIATTR_CUDA_API_VERSION
	.align		4
        /*0000*/ 	.byte	0x04, 0x37
        /*0002*/ 	.short	(.L_7 - .L_6)
.L_6:
        /*0004*/ 	.word	0x00000082


	//----- nvinfo : EIATTR_SPARSE_MMA_MASK
	.align		4
.L_7:
        /*0008*/ 	.byte	0x03, 0x50
        /*000a*/ 	.short	0x0000


	//----- nvinfo : EIATTR_MAXREG_COUNT
	.align		4
        /*000c*/ 	.byte	0x03, 0x1b
        /*000e*/ 	.short	0x00ff


	//----- nvinfo : EIATTR_MERCURY_ISA_VERSION
	.align		4
        /*0010*/ 	.byte	0x03, 0x5f
        /*0012*/ 	.short	0x0101


	//----- nvinfo : EIATTR_VRC_CTA_INIT_COUNT
	.align		4
        /*0014*/ 	.byte	0x02, 0x4a
	.zero		1
	.zero		1


	//----- nvinfo : EIATTR_EXIT_INSTR_OFFSETS
	.align		4
        /*0018*/ 	.byte	0x04, 0x1c
        /*001a*/ 	.short	(.L_9 - .L_8)


	//   ....[0]....
.L_8:
        /*001c*/ 	.word	0x00000820


	//----- nvinfo : EIATTR_SW_WAR
	.align		4
.L_9:
        /*0020*/ 	.byte	0x04, 0x36
        /*0022*/ 	.short	(.L_11 - .L_10)
.L_10:
        /*0024*/ 	.word	0x00000008
.L_11:


//--------------------- .nv.callgraph             --------------------------
	.section	.nv.callgraph,"",@"SHT_CUDA_CALLGRAPH"
	.align	4
	.sectionentsize	8
	.align		4
        /*0000*/ 	.word	0x00000000
	.align		4
        /*0004*/ 	.word	0xffffffff
	.align		4
        /*0008*/ 	.word	0x00000000
	.align		4
        /*000c*/ 	.word	0xfffffffe
	.align		4
        /*0010*/ 	.word	0x00000000
	.align		4
        /*0014*/ 	.word	0xfffffffd
	.align		4
        /*0018*/ 	.word	0x00000000
	.align		4
        /*001c*/ 	.word	0xfffffffc


//--------------------- .text._Z8kernmainv        --------------------------
	.section	.text._Z8kernmainv,"ax",@progbits
	.align	128
.text._Z8kernmainv:
        .type           _Z8kernmainv,@function
        .size           _Z8kernmainv,(.L_x_2 - _Z8kernmainv)
        .other          _Z8kernmainv,@"STO_CUDA_ENTRY STV_DEFAULT"
_Z8kernmainv:
[----:B------:R-:W0:Y:S01]  /*0000*/  LDC R1, c[0x0][0x37c] ;  /* 0x0000df00ff017b82 */ /* 0x000e220000000800 */
[----:B------:R-:W-:Y:S01]  /*0010*/  HFMA2 R2, -RZ, RZ, 0, 0 ;  /* 0x00000000ff027431 */ /* 0x000fe200000001ff */
[----:B0-----:R-:W-:Y:S01]  /*0020*/  IADD3 R1, PT, PT, R1, -0x8, RZ ;  /* 0xfffffff801017810 */ /* 0x001fe20007ffe0ff */
[----:B------:R-:W-:Y:S01]  /*0030*/  UMOV UR4, URZ ;  /* 0x000000ff00047c82 */ /* 0x000fe20008000000 */
[----:B------:R-:W-:-:S05]  /*0040*/  MOV R3, 0x40000000 ;  /* 0x4000000000037802 */ /* 0x000fca0000000f00 */
[----:B------:R0:W-:Y:S02]  /*0050*/  STL.64 [R1], R2 ;  /* 0x0000000201007387 */ /* 0x0001e40000100a00 */
.L_x_0:
[----:B-1----:R-:W2:Y:S01]  /*0060*/  LDL.64 R26, [R1] ;  /* 0x00000000011a7983 */ /* 0x002ea20000100a00 */
[----:B------:R-:W-:-:S04]  /*0070*/  UIADD3 UR4, UPT, UPT, UR4, 0x8, URZ ;  /* 0x0000000804047890 */ /* 0x000fc8000fffe0ff */
[----:B------:R-:W-:Y:S01]  /*0080*/  UISETP.NE.AND UP0, UPT, UR4, 0x1000, UPT ;  /* 0x000010000400788c */ /* 0x000fe2000bf05270 */
[----:B--2---:R-:W-:-:S07]  /*0090*/  DFMA R26, R26, R2, 3 ;  /* 0x400800001a1a742b */ /* 0x004fce0000000002 */
[----:B------:R-:W-:Y:S01]  /*00a0*/  STL.64 [R1], R26 ;  /* 0x0000001a01007387 */ /* 0x000fe20000100a00 */
[----:B------:R-:W-:-:S07]  /*00b0*/  DFMA R28, R2, R26, 3 ;  /* 0x40080000021c742b */ /* 0x000fce000000001a */
[----:B------:R1:W-:Y:S01]  /*00c0*/  STL.64 [R1], R28 ;  /* 0x0000001c01007387 */ /* 0x0003e20000100a00 */
        /* <DEDUP_REMOVED lines=9> */
[----:B------:R-:W-:Y:S01]  /*0160*/  STL.64 [R1], R6 ;  /* 0x0000000601007387 */ /* 0x000fe20000100a00 */
[----:B------:R-:W-:-:S07]  /*0170*/  DFMA R4, R2, R6, 3 ;  /* 0x400800000204742b */ /* 0x000fce0000000006 */
[----:B------:R0:W-:Y:S01]  /*0180*/  STL.64 [R1], R4 ;  /* 0x0000000401007387 */ /* 0x0001e20000100a00 */
[----:B------:R-:W-:-:S07]  /*0190*/  DFMA R16, R2, R4, 3 ;  /* 0x400800000210742b */ /* 0x000fce0000000004 */
        /* <DEDUP_REMOVED lines=9> */
[----:B-1----:R-:W-:-:S07]  /*0230*/  DFMA R28, R2, R14, 3 ;  /* 0x40080000021c742b */ /* 0x002fce000000000e */
[----:B------:R-:W-:Y:S01]  /*0240*/  STL.64 [R1], R28 ;  /* 0x0000001c01007387 */ /* 0x000fe20000100a00 */
[----:B--2---:R-:W-:-:S07]  /*0250*/  DFMA R18, R2, R28, 3 ;  /* 0x400800000212742b */ /* 0x004fce000000001c */
[----:B------:R1:W-:Y:S01]  /*0260*/  STL.64 [R1], R18 ;  /* 0x0000001201007387 */ /* 0x0003e20000100a00 */
[----:B---3--:R-:W-:-:S07]  /*0270*/  DFMA R20, R2, R18, 3 ;  /* 0x400800000214742b */ /* 0x008fce0000000012 */
[----:B------:R2:W-:Y:S01]  /*0280*/  STL.64 [R1], R20 ;  /* 0x0000001401007387 */ /* 0x0005e20000100a00 */
[----:B----4-:R-:W-:-:S07]  /*0290*/  DFMA R22, R2, R20, 3 ;  /* 0x400800000216742b */ /* 0x010fce0000000014 */
[----:B------:R3:W-:Y:S01]  /*02a0*/  STL.64 [R1], R22 ;  /* 0x0000001601007387 */ /* 0x0007e20000100a00 */
[----:B------:R-:W-:-:S07]  /*02b0*/  DFMA R26, R2, R22, 3 ;  /* 0x40080000021a742b */ /* 0x000fce0000000016 */
[----:B------:R4:W-:Y:S01]  /*02c0*/  STL.64 [R1], R26 ;  /* 0x0000001a01007387 */ /* 0x0009e20000100a00 */
[----:B-----5:R-:W-:-:S07]  /*02d0*/  DFMA R24, R2, R26, 3 ;  /* 0x400800000218742b */ /* 0x020fce000000001a */
[----:B------:R-:W-:Y:S01]  /*02e0*/  STL.64 [R1], R24 ;  /* 0x0000001801007387 */ /* 0x000fe20000100a00 */
[----:B0-----:R-:W-:-:S07]  /*02f0*/  DFMA R4, R2, R24, 3 ;  /* 0x400800000204742b */ /* 0x001fce0000000018 */
        /* <DEDUP_REMOVED lines=14> */
[----:B------:R1:W-:Y:S01]  /*03e0*/  STL.64 [R1], R18 ;  /* 0x0000001201007387 */ /* 0x0003e20000100a00 */
[----:B--2---:R-:W-:-:S07]  /*03f0*/  DFMA R20, R2, R18, 3 ;  /* 0x400800000214742b */ /* 0x004fce0000000012 */
[----:B------:R2:W-:Y:S01]  /*0400*/  STL.64 [R1], R20 ;  /* 0x0000001401007387 */ /* 0x0005e20000100a00 */
[----:B---3--:R-:W-:-:S07]  /*0410*/  DFMA R22, R2, R20, 3 ;  /* 0x400800000216742b */ /* 0x008fce0000000014 */
[----:B------:R3:W-:Y:S01]  /*0420*/  STL.64 [R1], R22 ;  /* 0x0000001601007387 */ /* 0x0007e20000100a00 */
[----:B----4-:R-:W-:-:S07]  /*0430*/  DFMA R26, R2, R22, 3 ;  /* 0x40080000021a742b */ /* 0x010fce0000000016 */
[----:B------:R4:W-:Y:S01]  /*0440*/  STL.64 [R1], R26 ;  /* 0x0000001a01007387 */ /* 0x0009e20000100a00 */
[----:B------:R-:W-:-:S07]  /*0450*/  DFMA R28, R2, R26, 3 ;  /* 0x40080000021c742b */ /* 0x000fce000000001a */
[----:B------:R-:W-:Y:S01]  /*0460*/  STL.64 [R1], R28 ;  /* 0x0000001c01007387 */ /* 0x000fe20000100a00 */
[----:B0-----:R-:W-:-:S07]  /*0470*/  DFMA R4, R2, R28, 3 ;  /* 0x400800000204742b */ /* 0x001fce000000001c */
[----:B------:R0:W-:Y:S01]  /*0480*/  STL.64 [R1], R4 ;  /* 0x0000000401007387 */ /* 0x0001e20000100a00 */
[----:B-----5:R-:W-:-:S07]  /*0490*/  DFMA R6, R2, R4, 3 ;  /* 0x400800000206742b */ /* 0x020fce0000000004 */
        /* <DEDUP_REMOVED lines=29> */
[----:B------:R-:W-:-:S08]  /*0670*/  DFMA R28, R2, R10, 3 ;  /* 0x40080000021c742b */ /* 0x000fd0000000000a */
        /* <DEDUP_REMOVED lines=23> */
[----:B------:R-:W-:-:S07]  /*07f0*/  DFMA R24, R2, R24, 3 ;  /* 0x400800000218742b */ /* 0x000fce0000000018 */
[----:B------:R1:W-:Y:S01]  /*0800*/  STL.64 [R1], R24 ;  /* 0x0000001801007387 */ /* 0x0003e20000100a00 */
[----:B------:R-:W-:Y:S05]  /*0810*/  BRA.U UP0, `(.L_x_0) ;  /* 0xfffffff900107547 */ /* 0x000fea000b83ffff */
[----:B------:R-:W-:Y:S05]  /*0820*/  EXIT ;  /* 0x000000000000794d */ /* 0x000fea0003800000 */
.L_x_1:
[----:B------:R-:W-:-:S00]  /*0830*/  BRA `(.L_x_1) ;  /* 0xfffffffc00fc7947 */ /* 0x000fc0000383ffff */
[----:B------:R-:W-:-:S00]  /*0840*/  NOP ;  /* 0x0000000000007918 */ /* 0x000fc00000000000 */
        /* <DEDUP_REMOVED lines=11> */
.L_x_2:


//--------------------- .nv.shared.reserved.0     --------------------------
	.section	.nv.shared.reserved.0,"aw",@nobits
	.weak		__nv_reservedSMEM_offset_0_alias
	.size		__nv_reservedSMEM_offset_0_alias, 0, 64
	.other		__nv_reservedSMEM_offset_0_alias,@"STO_CUDA_RESERVED_SHARED STV_DEFAULT"
__nv_reservedSMEM_offset_0_alias:
	.zero		0
	.zero		64


//--------------------- .nv.constant0._Z8kernmainv --------------------------
	.section	.nv.constant0._Z8kernmainv,"a",@progbits
	.sectionflags	@""
	.align	4
.nv.constant0._Z8kernmainv:
	.zero		896


//--------------------- SYMBOLS --------------------------

	.type		.nv.reservedSmem.offset0,@object
	.size		.nv.reservedSmem.offset0,0x4
